	.headerflags	@"EF_CUDA_TEXMODE_UNIFIED EF_CUDA_64BIT_ADDRESS EF_CUDA_ACCELERATORS EF_CUDA_SM90 EF_CUDA_VIRTUAL_SM(EF_CUDA_SM90)"
	.elftype	@"ET_EXEC"


//--------------------- .nv.info                  --------------------------
	.section	.nv.info,"",@"SHT_CUDA_INFO"
	.align	4


	//----- nvinfo : EIATTR_REGCOUNT
	.align		4
        /*0000*/ 	.byte	0x04, 0x2f
        /*0002*/ 	.short	(.L_3 - .L_2)
	.align		4
.L_2:
        /*0004*/ 	.word	index@(triton_poi_fused__native_batch_norm_legit_no_training_native_batch_norm_backward_1)
        /*0008*/ 	.word	0x00000020


	//----- nvinfo : EIATTR_MIN_STACK_SIZE
	.align		4
.L_3:
        /*000c*/ 	.byte	0x04, 0x12
        /*000e*/ 	.short	(.L_5 - .L_4)
	.align		4
.L_4:
        /*0010*/ 	.word	index@(triton_poi_fused__native_batch_norm_legit_no_training_native_batch_norm_backward_1)
        /*0014*/ 	.word	0x00000000


	//----- nvinfo : EIATTR_FRAME_SIZE
	.align		4
.L_5:
        /*0018*/ 	.byte	0x04, 0x11
        /*001a*/ 	.short	(.L_7 - .L_6)
	.align		4
.L_6:
        /*001c*/ 	.word	index@(triton_poi_fused__native_batch_norm_legit_no_training_native_batch_norm_backward_1)
        /*0020*/ 	.word	0x00000000


	//----- nvinfo : EIATTR_MIN_STACK_SIZE
	.align		4
.L_7:
        /*0024*/ 	.byte	0x04, 0x12
        /*0026*/ 	.short	(.L_9 - .L_8)
	.align		4
.L_8:
        /*0028*/ 	.word	index@(triton_poi_fused__native_batch_norm_legit_no_training_native_batch_norm_backward_1)
        /*002c*/ 	.word	0x00000000
.L_9:


//--------------------- .nv.info.triton_poi_fused__native_batch_norm_legit_no_training_native_batch_norm_backward_1 --------------------------
	.section	.nv.info.triton_poi_fused__native_batch_norm_legit_no_training_native_batch_norm_backward_1,"",@"SHT_CUDA_INFO"
	.sectionflags	@""
	.align	4


	//----- nvinfo : EIATTR_CUDA_API_VERSION
	.align		4
        /*0000*/ 	.byte	0x04, 0x37
        /*0002*/ 	.short	(.L_11 - .L_10)
.L_10:
        /*0004*/ 	.word	0x0000007c


	//----- nvinfo : EIATTR_KPARAM_INFO
	.align		4
.L_11:
        /*0008*/ 	.byte	0x04, 0x17
        /*000a*/ 	.short	(.L_13 - .L_12)
.L_12:
        /*000c*/ 	.word	0x00000000
        /*0010*/ 	.short	0x0009
        /*0012*/ 	.short	0x0048
        /*0014*/ 	.byte	0x00, 0xf0, 0x11, 0x00


	//----- nvinfo : EIATTR_KPARAM_INFO
	.align		4
.L_13:
        /*0018*/ 	.byte	0x04, 0x17
        /*001a*/ 	.short	(.L_15 - .L_14)
.L_14:
        /*001c*/ 	.word	0x00000000
        /*0020*/ 	.short	0x0008
        /*0022*/ 	.short	0x0040
        /*0024*/ 	.byte	0x00, 0xf4, 0x21, 0x00


	//----- nvinfo : EIATTR_KPARAM_INFO
	.align		4
.L_15:
        /*0028*/ 	.byte	0x04, 0x17
        /*002a*/ 	.short	(.L_17 - .L_16)
.L_16:
        /*002c*/ 	.word	0x00000000
        /*0030*/ 	.short	0x0007
        /*0032*/ 	.short	0x0038
        /*0034*/ 	.byte	0x00, 0xf4, 0x21, 0x00


	//----- nvinfo : EIATTR_KPARAM_INFO
	.align		4
.L_17:
        /*0038*/ 	.byte	0x04, 0x17
        /*003a*/ 	.short	(.L_19 - .L_18)
.L_18:
        /*003c*/ 	.word	0x00000000
        /*0040*/ 	.short	0x0006
        /*0042*/ 	.short	0x0030
        /*0044*/ 	.byte	0x00, 0xf4, 0x21, 0x00


	//----- nvinfo : EIATTR_KPARAM_INFO
	.align		4
.L_19:
        /*0048*/ 	.byte	0x04, 0x17
        /*004a*/ 	.short	(.L_21 - .L_20)
.L_20:
        /*004c*/ 	.word	0x00000000
        /*0050*/ 	.short	0x0005
        /*0052*/ 	.short	0x0028
        /*0054*/ 	.byte	0x00, 0xf4, 0x21, 0x00


	//----- nvinfo : EIATTR_KPARAM_INFO
	.align		4
.L_21:
        /*0058*/ 	.byte	0x04, 0x17
        /*005a*/ 	.short	(.L_23 - .L_22)
.L_22:
        /*005c*/ 	.word	0x00000000
        /*0060*/ 	.short	0x0004
        /*0062*/ 	.short	0x0020
        /*0064*/ 	.byte	0x00, 0xf4, 0x21, 0x00


	//----- nvinfo : EIATTR_KPARAM_INFO
	.align		4
.L_23:
        /*0068*/ 	.byte	0x04, 0x17
        /*006a*/ 	.short	(.L_25 - .L_24)
.L_24:
        /*006c*/ 	.word	0x00000000
        /*0070*/ 	.short	0x0003
        /*0072*/ 	.short	0x0018
        /*0074*/ 	.byte	0x00, 0xf4, 0x21, 0x00


	//----- nvinfo : EIATTR_KPARAM_INFO
	.align		4
.L_25:
        /*0078*/ 	.byte	0x04, 0x17
        /*007a*/ 	.short	(.L_27 - .L_26)
.L_26:
        /*007c*/ 	.word	0x00000000
        /*0080*/ 	.short	0x0002
        /*0082*/ 	.short	0x0010
        /*0084*/ 	.byte	0x00, 0xf4, 0x21, 0x00


	//----- nvinfo : EIATTR_KPARAM_INFO
	.align		4
.L_27:
        /*0088*/ 	.byte	0x04, 0x17
        /*008a*/ 	.short	(.L_29 - .L_28)
.L_28:
        /*008c*/ 	.word	0x00000000
        /*0090*/ 	.short	0x0001
        /*0092*/ 	.short	0x0008
        /*0094*/ 	.byte	0x00, 0xf4, 0x21, 0x00


	//----- nvinfo : EIATTR_KPARAM_INFO
	.align		4
.L_29:
        /*0098*/ 	.byte	0x04, 0x17
        /*009a*/ 	.short	(.L_31 - .L_30)
.L_30:
        /*009c*/ 	.word	0x00000000
        /*00a0*/ 	.short	0x0000
        /*00a2*/ 	.short	0x0000
        /*00a4*/ 	.byte	0x00, 0xf4, 0x21, 0x00


	//----- nvinfo : EIATTR_SPARSE_MMA_MASK
	.align		4
.L_31:
        /*00a8*/ 	.byte	0x03, 0x50
        /*00aa*/ 	.short	0x0000


	//----- nvinfo : EIATTR_MAXREG_COUNT
	.align		4
        /*00ac*/ 	.byte	0x03, 0x1b
        /*00ae*/ 	.short	0x00ff


	//----- nvinfo : EIATTR_EXIT_INSTR_OFFSETS
	.align		4
        /*00b0*/ 	.byte	0x04, 0x1c
        /*00b2*/ 	.short	(.L_33 - .L_32)


	//   ....[0]....
.L_32:
        /*00b4*/ 	.word	0x000007b0


	//   ....[1]....
        /*00b8*/ 	.word	0x000007d0


	//----- nvinfo : EIATTR_REQNTID
	.align		4
.L_33:
        /*00bc*/ 	.byte	0x04, 0x10
        /*00be*/ 	.short	(.L_35 - .L_34)
.L_34:
        /*00c0*/ 	.word	0x00000020
        /*00c4*/ 	.word	0x00000001
        /*00c8*/ 	.word	0x00000001


	//----- nvinfo : EIATTR_CBANK_PARAM_SIZE
	.align		4
.L_35:
        /*00cc*/ 	.byte	0x03, 0x19
        /*00ce*/ 	.short	0x004c


	//----- nvinfo : EIATTR_PARAM_CBANK
	.align		4
        /*00d0*/ 	.byte	0x04, 0x0a
        /*00d2*/ 	.short	(.L_37 - .L_36)
	.align		4
.L_36:
        /*00d4*/ 	.word	index@(.nv.constant0.triton_poi_fused__native_batch_norm_legit_no_training_native_batch_norm_backward_1)
        /*00d8*/ 	.short	0x0210
        /*00da*/ 	.short	0x004c


	//----- nvinfo : EIATTR_SW_WAR
	.align		4
.L_37:
        /*00dc*/ 	.byte	0x04, 0x36
        /*00de*/ 	.short	(.L_39 - .L_38)
.L_38:
        /*00e0*/ 	.word	0x00000008
.L_39:


//--------------------- .nv.callgraph             --------------------------
	.section	.nv.callgraph,"",@"SHT_CUDA_CALLGRAPH"
	.align	4
	.sectionentsize	8
	.align		4
        /*0000*/ 	.word	0x00000000
	.align		4
        /*0004*/ 	.word	0xffffffff
	.align		4
        /*0008*/ 	.word	0x00000000
	.align		4
        /*000c*/ 	.word	0xfffffffe
	.align		4
        /*0010*/ 	.word	0x00000000
	.align		4
        /*0014*/ 	.word	0xfffffffd
	.align		4
        /*0018*/ 	.word	0x00000000
	.align		4
        /*001c*/ 	.word	0xfffffffc


//--------------------- .nv.constant4             --------------------------
	.section	.nv.constant4,"a",@progbits
	.align	8
	.align		8
.nv.constant4:
        /*0000*/ 	.dword	_$_str
	.align		8
        /*0008*/ 	.dword	_$_str_$_2


//--------------------- .text.triton_poi_fused__native_batch_norm_legit_no_training_native_batch_norm_backward_1 --------------------------
	.section	.text.triton_poi_fused__native_batch_norm_legit_no_training_native_batch_norm_backward_1,"ax",@progbits
	.align	128
        .global         triton_poi_fused__native_batch_norm_legit_no_training_native_batch_norm_backward_1
        .type           triton_poi_fused__native_batch_norm_legit_no_training_native_batch_norm_backward_1,@function
        .size           triton_poi_fused__native_batch_norm_legit_no_training_native_batch_norm_backward_1,(.L_x_1 - triton_poi_fused__native_batch_norm_legit_no_training_native_batch_norm_backward_1)
        .other          triton_poi_fused__native_batch_norm_legit_no_training_native_batch_norm_backward_1,@"STO_CUDA_ENTRY STV_DEFAULT"
triton_poi_fused__native_batch_norm_legit_no_training_native_batch_norm_backward_1:
.text.triton_poi_fused__native_batch_norm_legit_no_training_native_batch_norm_backward_1:
[----:B------:R-:W0:Y:S01]  /*0000*/  LDC R1, c[0x0][0x28] ;  /* 0x00000a00ff017b82 */ /* 0x000e220000000800 */
[----:B------:R-:W1:Y:S07]  /*0010*/  S2R R3, SR_TID.X ;  /* 0x0000000000037919 */ /* 0x000e6e0000002100 */
[----:B------:R-:W2:Y:S01]  /*0020*/  LDC.64 R6, c[0x0][0x230] ;  /* 0x00008c00ff067b82 */ /* 0x000ea20000000a00 */
[----:B------:R-:W-:Y:S01]  /*0030*/  ULDC.64 UR4, c[0x0][0x208] ;  /* 0x0000820000047ab9 */ /* 0x000fe20000000a00 */
[----:B------:R-:W3:Y:S06]  /*0040*/  S2R R2, SR_CTAID.X ;  /* 0x0000000000027919 */ /* 0x000eec0000002500 */
[----:B------:R-:W4:Y:S01]  /*0050*/  LDC.64 R20, c[0x0][0x228] ;  /* 0x00008a00ff147b82 */ /* 0x000f220000000a00 */
[----:B------:R-:W-:-:S02]  /*0060*/  CS2R R26, SRZ ;  /* 0x00000000001a7805 */ /* 0x000fc4000001ff00 */
[----:B------:R-:W-:-:S05]  /*0070*/  CS2R R28, SRZ ;  /* 0x00000000001c7805 */ /* 0x000fca000001ff00 */
[----:B------:R-:W5:Y:S08]  /*0080*/  LDC.64 R22, c[0x0][0x238] ;  /* 0x00008e00ff167b82 */ /* 0x000f700000000a00 */
[----:B------:R-:W4:Y:S01]  /*0090*/  LDC.64 R24, c[0x0][0x240] ;  /* 0x00009000ff187b82 */ /* 0x000f220000000a00 */
[----:B-1----:R-:W-:Y:S02]  /*00a0*/  IMAD.SHL.U32 R3, R3, 0x2, RZ ;  /* 0x0000000203037824 */ /* 0x002fe400078e00ff */
[----:B---3--:R-:W-:Y:S01]  /*00b0*/  IMAD.SHL.U32 R0, R2, 0x40, RZ ;  /* 0x0000004002007824 */ /* 0x008fe200078e00ff */
[----:B------:R-:W-:-:S04]  /*00c0*/  SHF.R.S32.HI R5, RZ, 0x19, R2 ;  /* 0x00000019ff057819 */ /* 0x000fc80000011402 */
[----:B------:R-:W-:Y:S02]  /*00d0*/  LOP3.LUT R2, R0, 0xe, R3, 0xf8, !PT ;  /* 0x0000000e00027812 */ /* 0x000fe400078ef803 */
[----:B------:R-:W-:Y:S02]  /*00e0*/  SGXT R5, R5, 0x1 ;  /* 0x000000010505781a */ /* 0x000fe40000000200 */
[----:B------:R-:W-:Y:S02]  /*00f0*/  LOP3.LUT R2, R2, 0x1, RZ, 0xfc, !PT ;  /* 0x0000000102027812 */ /* 0x000fe400078efcff */
[----:B------:R-:W-:Y:S02]  /*0100*/  LOP3.LUT R0, R0, 0x3e, R3, 0xf8, !PT ;  /* 0x0000003e00007812 */ /* 0x000fe400078ef803 */
[----:B------:R-:W-:Y:S02]  /*0110*/  LEA.HI R5, R5, R2, RZ, 0x4 ;  /* 0x0000000205057211 */ /* 0x000fe400078f20ff */
[----:B------:R-:W-:-:S02]  /*0120*/  SHF.R.S32.HI R3, RZ, 0x1f, R0 ;  /* 0x0000001fff037819 */ /* 0x000fc40000011400 */
[----:B------:R-:W-:Y:S02]  /*0130*/  LOP3.LUT R5, R5, 0xffffffd0, RZ, 0xc0, !PT ;  /* 0xffffffd005057812 */ /* 0x000fe400078ec0ff */
[----:B------:R-:W-:Y:S02]  /*0140*/  LEA.HI R3, R3, R0, RZ, 0x4 ;  /* 0x0000000003037211 */ /* 0x000fe400078f20ff */
[----:B------:R-:W-:Y:S01]  /*0150*/  ISETP.GE.AND P6, PT, R0, 0x40, PT ;  /* 0x000000400000780c */ /* 0x000fe20003fc6270 */
[----:B------:R-:W-:Y:S01]  /*0160*/  IMAD.IADD R8, R2, 0x1, -R5 ;  /* 0x0000000102087824 */ /* 0x000fe200078e0a05 */
[----:B------:R-:W-:-:S04]  /*0170*/  LOP3.LUT R5, R3, 0xfffffff0, RZ, 0xc0, !PT ;  /* 0xfffffff003057812 */ /* 0x000fc800078ec0ff */
[----:B------:R-:W-:Y:S01]  /*0180*/  PRMT R2, R8, 0x8880, RZ ;  /* 0x0000888008027816 */ /* 0x000fe200000000ff */
[----:B------:R-:W-:-:S03]  /*0190*/  IMAD.IADD R4, R0, 0x1, -R5 ;  /* 0x0000000100047824 */ /* 0x000fc600078e0a05 */
[----:B------:R-:W-:Y:S01]  /*01a0*/  PRMT R2, R2, 0x7710, RZ ;  /* 0x0000771002027816 */ /* 0x000fe200000000ff */
[C---:B--2---:R-:W-:Y:S01]  /*01b0*/  IMAD.WIDE R6, R4.reuse, 0x4, R6 ;  /* 0x0000000404067825 */ /* 0x044fe200078e0206 */
[----:B------:R-:W-:Y:S02]  /*01c0*/  PRMT R9, R4, 0x8880, RZ ;  /* 0x0000888004097816 */ /* 0x000fe400000000ff */
[----:B------:R-:W-:-:S04]  /*01d0*/  SHF.R.U32.HI R2, RZ, 0xd, R2 ;  /* 0x0000000dff027819 */ /* 0x000fc80000011602 */
[----:B------:R-:W-:Y:S02]  /*01e0*/  LOP3.LUT R3, R2, 0x3, RZ, 0xc0, !PT ;  /* 0x0000000302037812 */ /* 0x000fe400078ec0ff */
[----:B------:R-:W-:-:S03]  /*01f0*/  PRMT R2, R9, 0x7710, RZ ;  /* 0x0000771009027816 */ /* 0x000fc600000000ff */
[----:B------:R-:W-:Y:S01]  /*0200*/  IMAD.IADD R11, R8, 0x1, R3 ;  /* 0x00000001080b7824 */ /* 0x000fe200078e0203 */
[----:B------:R-:W-:Y:S02]  /*0210*/  SHF.R.U32.HI R9, RZ, 0xd, R2 ;  /* 0x0000000dff097819 */ /* 0x000fe40000011602 */
[----:B------:R-:W-:Y:S02]  /*0220*/  CS2R R2, SRZ ;  /* 0x0000000000027805 */ /* 0x000fe4000001ff00 */
[----:B------:R-:W-:Y:S02]  /*0230*/  LOP3.LUT R10, R11, 0xfc, RZ, 0xc0, !PT ;  /* 0x000000fc0b0a7812 */ /* 0x000fe400078ec0ff */
[----:B------:R-:W-:Y:S02]  /*0240*/  LOP3.LUT R9, R9, 0x3, RZ, 0xc0, !PT ;  /* 0x0000000309097812 */ /* 0x000fe400078ec0ff */
[----:B------:R1:W2:Y:S01]  /*0250*/  @!P6 LDG.E.EL.64 R2, desc[UR4][R6.64] ;  /* 0x000000040602e981 */ /* 0x0002a2000c2e1b00 */
[----:B------:R-:W-:-:S02]  /*0260*/  IMAD.MOV R10, RZ, RZ, -R10 ;  /* 0x000000ffff0a7224 */ /* 0x000fc400078e0a0a */
[----:B------:R-:W-:Y:S01]  /*0270*/  IMAD.IADD R9, R4, 0x1, R9 ;  /* 0x0000000104097824 */ /* 0x000fe200078e0209 */
[----:B------:R-:W-:Y:S02]  /*0280*/  PRMT R14, R11, 0x8880, RZ ;  /* 0x000088800b0e7816 */ /* 0x000fe400000000ff */
[----:B------:R-:W-:Y:S02]  /*0290*/  PRMT R13, R10, 0x7710, RZ ;  /* 0x000077100a0d7816 */ /* 0x000fe400000000ff */
[C---:B------:R-:W-:Y:S01]  /*02a0*/  LOP3.LUT R10, R9.reuse, 0xfc, RZ, 0xc0, !PT ;  /* 0x000000fc090a7812 */ /* 0x040fe200078ec0ff */
[----:B-1----:R-:W1:Y:S01]  /*02b0*/  LDC.64 R6, c[0x0][0x220] ;  /* 0x00008800ff067b82 */ /* 0x002e620000000a00 */
[----:B------:R-:W-:-:S03]  /*02c0*/  PRMT R9, R9, 0x8880, RZ ;  /* 0x0000888009097816 */ /* 0x000fc600000000ff */
[----:B------:R-:W-:Y:S02]  /*02d0*/  IMAD.MOV R12, RZ, RZ, -R10 ;  /* 0x000000ffff0c7224 */ /* 0x000fe400078e0a0a */
[----:B------:R-:W-:Y:S02]  /*02e0*/  IMAD.MOV.U32 R10, RZ, RZ, R14 ;  /* 0x000000ffff0a7224 */ /* 0x000fe400078e000e */
[----:B------:R-:W3:Y:S01]  /*02f0*/  LDC.64 R14, c[0x0][0x218] ;  /* 0x00008600ff0e7b82 */ /* 0x000ee20000000a00 */
[----:B------:R-:W-:Y:S02]  /*0300*/  IMAD.IADD R11, R8, 0x1, R13 ;  /* 0x00000001080b7824 */ /* 0x000fe400078e020d */
[----:B------:R-:W-:Y:S01]  /*0310*/  IMAD.MOV.U32 R8, RZ, RZ, R9 ;  /* 0x000000ffff087224 */ /* 0x000fe200078e0009 */
[----:B------:R-:W-:Y:S02]  /*0320*/  PRMT R9, R12, 0x7710, RZ ;  /* 0x000077100c097816 */ /* 0x000fe400000000ff */
[----:B------:R-:W-:-:S02]  /*0330*/  SHF.R.S32.HI R10, RZ, 0x2, R10 ;  /* 0x00000002ff0a7819 */ /* 0x000fc4000001140a */
[----:B------:R-:W-:Y:S01]  /*0340*/  SHF.R.S32.HI R8, RZ, 0x2, R8 ;  /* 0x00000002ff087819 */ /* 0x000fe20000011408 */
[----:B------:R-:W-:Y:S01]  /*0350*/  IMAD.IADD R9, R4, 0x1, R9 ;  /* 0x0000000104097824 */ /* 0x000fe200078e0209 */
[----:B------:R-:W-:Y:S01]  /*0360*/  PRMT R18, R10, 0x9910, RZ ;  /* 0x000099100a127816 */ /* 0x000fe200000000ff */
[----:B------:R-:W4:Y:S01]  /*0370*/  LDC.64 R12, c[0x0][0x210] ;  /* 0x00008400ff0c7b82 */ /* 0x000f220000000a00 */
[----:B------:R-:W-:Y:S02]  /*0380*/  PRMT R16, R8, 0x9910, RZ ;  /* 0x0000991008107816 */ /* 0x000fe400000000ff */
[----:B------:R-:W-:Y:S02]  /*0390*/  PRMT R10, R11, 0x8880, RZ ;  /* 0x000088800b0a7816 */ /* 0x000fe400000000ff */
[----:B------:R-:W-:Y:S01]  /*03a0*/  PRMT R11, R9, 0x8880, RZ ;  /* 0x00008880090b7816 */ /* 0x000fe200000000ff */
[C---:B------:R-:W-:Y:S02]  /*03b0*/  IMAD.IADD R8, R5.reuse, 0x1, R16 ;  /* 0x0000000105087824 */ /* 0x040fe400078e0210 */
[----:B------:R-:W-:-:S02]  /*03c0*/  IMAD.IADD R5, R5, 0x1, R18 ;  /* 0x0000000105057824 */ /* 0x000fc400078e0212 */
[----:B------:R-:W-:Y:S02]  /*03d0*/  IMAD R11, R11, 0x4, R8 ;  /* 0x000000040b0b7824 */ /* 0x000fe400078e0208 */
[----:B------:R-:W-:Y:S02]  /*03e0*/  IMAD R5, R10, 0x4, R5 ;  /* 0x000000040a057824 */ /* 0x000fe400078e0205 */
[----:B---3--:R-:W-:-:S04]  /*03f0*/  IMAD.WIDE R10, R11, 0x4, R14 ;  /* 0x000000040b0a7825 */ /* 0x008fc800078e020e */
[----:B------:R-:W-:Y:S01]  /*0400*/  IMAD.WIDE R14, R5, 0x4, R14 ;  /* 0x00000004050e7825 */ /* 0x000fe200078e020e */
[----:B------:R3:W2:Y:S03]  /*0410*/  @!P6 LDG.E.EL R26, desc[UR4][R10.64] ;  /* 0x000000040a1ae981 */ /* 0x0006a6000c2e1900 */
[--C-:B-1----:R-:W-:Y:S01]  /*0420*/  IMAD.WIDE R16, R16, 0x4, R6.reuse ;  /* 0x0000000410107825 */ /* 0x102fe200078e0206 */
[----:B------:R-:W2:Y:S03]  /*0430*/  @!P6 LDG.E.EL R27, desc[UR4][R14.64] ;  /* 0x000000040e1be981 */ /* 0x000ea6000c2e1900 */
[----:B------:R-:W-:Y:S01]  /*0440*/  IMAD.WIDE R18, R18, 0x4, R6 ;  /* 0x0000000412127825 */ /* 0x000fe200078e0206 */
[----:B------:R5:W2:Y:S04]  /*0450*/  @!P6 LDG.E.EL R29, desc[UR4][R16.64] ;  /* 0x00000004101de981 */ /* 0x000aa8000c2e1900 */
[----:B------:R-:W2:Y:S01]  /*0460*/  @!P6 LDG.E.EL R28, desc[UR4][R18.64] ;  /* 0x00000004121ce981 */ /* 0x000ea2000c2e1900 */
[----:B------:R-:W-:Y:S01]  /*0470*/  CS2R R8, SRZ ;  /* 0x0000000000087805 */ /* 0x000fe2000001ff00 */
[----:B0---4-:R-:W-:Y:S01]  /*0480*/  IMAD.WIDE R12, R0, 0x4, R12 ;  /* 0x00000004000c7825 */ /* 0x011fe200078e020c */
[----:B------:R-:W-:-:S03]  /*0490*/  CS2R R6, SRZ ;  /* 0x0000000000067805 */ /* 0x000fc6000001ff00 */
[C---:B------:R-:W-:Y:S01]  /*04a0*/  IMAD.WIDE R20, R4.reuse, 0x4, R20 ;  /* 0x0000000404147825 */ /* 0x040fe200078e0214 */
[----:B------:R0:W4:Y:S01]  /*04b0*/  @!P6 LDG.E.64 R8, desc[UR4][R12.64] ;  /* 0x000000040c08e981 */ /* 0x000122000c1e1b00 */
[----:B---3--:R-:W-:Y:S02]  /*04c0*/  CS2R R10, SRZ ;  /* 0x00000000000a7805 */ /* 0x008fe4000001ff00 */
[C---:B-----5:R-:W-:Y:S01]  /*04d0*/  IMAD.WIDE R16, R4.reuse, 0x4, R22 ;  /* 0x0000000404107825 */ /* 0x060fe200078e0216 */
[----:B------:R-:W3:Y:S03]  /*04e0*/  @!P6 LDG.E.EL.64 R6, desc[UR4][R20.64] ;  /* 0x000000041406e981 */ /* 0x000ee6000c2e1b00 */
[----:B------:R-:W-:Y:S01]  /*04f0*/  IMAD.WIDE R14, R4, 0x4, R24 ;  /* 0x00000004040e7825 */ /* 0x000fe200078e0218 */
[----:B------:R-:W-:Y:S01]  /*0500*/  CS2R R4, SRZ ;  /* 0x0000000000047805 */ /* 0x000fe2000001ff00 */
[----:B------:R1:W5:Y:S01]  /*0510*/  @!P6 LDG.E.EL.64 R10, desc[UR4][R16.64] ;  /* 0x00000004100ae981 */ /* 0x000362000c2e1b00 */
[----:B0-----:R-:W0:Y:S04]  /*0520*/  LDC.64 R12, c[0x0][0x250] ;  /* 0x00009400ff0c7b82 */ /* 0x001e280000000a00 */
[----:B------:R0:W5:Y:S01]  /*0530*/  @!P6 LDG.E.EL.64 R4, desc[UR4][R14.64] ;  /* 0x000000040e04e981 */ /* 0x000162000c2e1b00 */
[----:B-1----:R-:W-:-:S02]  /*0540*/  IMAD.MOV.U32 R16, RZ, RZ, 0x3e800000 ;  /* 0x3e800000ff107424 */ /* 0x002fc400078e00ff */
[----:B--2---:R-:W-:Y:S01]  /*0550*/  FADD R2, R2, 9.9999997473787516356e-06 ;  /* 0x3727c5ac02027421 */ /* 0x004fe20000000000 */
[----:B------:R-:W-:-:S03]  /*0560*/  FADD R3, R3, 9.9999997473787516356e-06 ;  /* 0x3727c5ac03037421 */ /* 0x000fc60000000000 */
[----:B------:R-:W1:Y:S08]  /*0570*/  MUFU.SQRT R18, R2 ;  /* 0x0000000200127308 */ /* 0x000e700000002000 */
[----:B------:R2:W0:Y:S01]  /*0580*/  MUFU.SQRT R19, R3 ;  /* 0x0000000300137308 */ /* 0x0004220000002000 */
[C---:B-1----:R-:W-:Y:S02]  /*0590*/  FSETP.GT.AND P0, PT, R18.reuse, 8.50705917302346158658e+37, PT ;  /* 0x7e8000001200780b */ /* 0x042fe40003f04000 */
[----:B------:R-:W-:Y:S01]  /*05a0*/  FSETP.GEU.AND P4, PT, R18, 1.175494350822287508e-38, PT ;  /* 0x008000001200780b */ /* 0x000fe20003f8e000 */
[----:B--2---:R-:W1:Y:S01]  /*05b0*/  LDC.64 R2, c[0x0][0x248] ;  /* 0x00009200ff027b82 */ /* 0x004e620000000a00 */
[----:B0-----:R-:W-:-:S02]  /*05c0*/  FSETP.GT.AND P1, PT, R19, 8.50705917302346158658e+37, PT ;  /* 0x7e8000001300780b */ /* 0x001fc40003f24000 */
[----:B------:R-:W-:-:S07]  /*05d0*/  FSETP.GEU.AND P5, PT, R19, 1.175494350822287508e-38, PT ;  /* 0x008000001300780b */ /* 0x000fce0003fae000 */
[----:B------:R-:W-:-:S04]  /*05e0*/  @P0 FMUL R18, R18, 0.25 ;  /* 0x3e80000012120820 */ /* 0x000fc80000400000 */
[----:B------:R-:W-:Y:S01]  /*05f0*/  @!P4 FMUL R18, R18, 16777216 ;  /* 0x4b8000001212c820 */ /* 0x000fe20000400000 */
[----:B------:R-:W-:-:S04]  /*0600*/  @P1 FMUL R19, R19, 0.25 ;  /* 0x3e80000013131820 */ /* 0x000fc80000400000 */
[----:B------:R-:W-:Y:S01]  /*0610*/  @!P5 FMUL R19, R19, 16777216 ;  /* 0x4b8000001313d820 */ /* 0x000fe20000400000 */
[----:B------:R-:W0:Y:S01]  /*0620*/  MUFU.RCP R18, R18 ;  /* 0x0000001200127308 */ /* 0x000e220000001000 */
[----:B------:R-:W-:-:S07]  /*0630*/  FSEL R17, R16, 1, P0 ;  /* 0x3f80000010117808 */ /* 0x000fce0000000000 */
[----:B------:R-:W2:Y:S01]  /*0640*/  MUFU.RCP R19, R19 ;  /* 0x0000001300137308 */ /* 0x000ea20000001000 */
[----:B------:R-:W-:Y:S01]  /*0650*/  FSETP.GEU.AND P3, PT, R26, -R29, PT ;  /* 0x8000001d1a00720b */ /* 0x000fe20003f6e000 */
[----:B------:R-:W-:Y:S01]  /*0660*/  FADD R26, R29, R26 ;  /* 0x0000001a1d1a7221 */ /* 0x000fe20000000000 */
[----:B------:R-:W-:Y:S01]  /*0670*/  FSETP.GEU.AND P2, PT, R27, -R28, PT ;  /* 0x8000001c1b00720b */ /* 0x000fe20003f4e000 */
[----:B------:R-:W-:-:S03]  /*0680*/  FADD R27, R28, R27 ;  /* 0x0000001b1c1b7221 */ /* 0x000fc60000000000 */
[----:B------:R-:W-:Y:S02]  /*0690*/  FSEL R15, R26, RZ, P3 ;  /* 0x000000ff1a0f7208 */ /* 0x000fe40001800000 */
[----:B------:R-:W-:Y:S02]  /*06a0*/  FSEL R16, R16, 1, P1 ;  /* 0x3f80000010107808 */ /* 0x000fe40000800000 */
[----:B------:R-:W-:Y:S01]  /*06b0*/  FSEL R14, R27, RZ, P2 ;  /* 0x000000ff1b0e7208 */ /* 0x000fe20001000000 */
[----:B----4-:R-:W-:Y:S01]  /*06c0*/  FADD R15, R15, R8 ;  /* 0x000000080f0f7221 */ /* 0x010fe20000000000 */
[----:B------:R-:W-:Y:S01]  /*06d0*/  @!P4 FMUL R17, R17, 16777216 ;  /* 0x4b8000001111c820 */ /* 0x000fe20000400000 */
[----:B------:R-:W-:Y:S02]  /*06e0*/  @!P5 FMUL R16, R16, 16777216 ;  /* 0x4b8000001010d820 */ /* 0x000fe40000400000 */
[----:B------:R-:W-:Y:S01]  /*06f0*/  FADD R14, R14, R9 ;  /* 0x000000090e0e7221 */ /* 0x000fe20000000000 */
[----:B---3--:R-:W-:Y:S01]  /*0700*/  FADD R6, R15, -R6 ;  /* 0x800000060f067221 */ /* 0x008fe20000000000 */
[----:B0-----:R-:W-:Y:S01]  /*0710*/  FMUL R17, R18, R17 ;  /* 0x0000001112117220 */ /* 0x001fe20000400000 */
[----:B--2---:R-:W-:Y:S01]  /*0720*/  FMUL R16, R19, R16 ;  /* 0x0000001013107220 */ /* 0x004fe20000400000 */
[----:B------:R-:W-:-:S02]  /*0730*/  FADD R7, R14, -R7 ;  /* 0x800000070e077221 */ /* 0x000fc40000000000 */
[----:B------:R-:W-:Y:S02]  /*0740*/  FMUL R17, R6, R17 ;  /* 0x0000001106117220 */ /* 0x000fe40000400000 */
[----:B------:R-:W-:Y:S01]  /*0750*/  FMUL R16, R7, R16 ;  /* 0x0000001007107220 */ /* 0x000fe20000400000 */
[----:B-1----:R-:W-:-:S04]  /*0760*/  IMAD.WIDE R2, R0, 0x4, R2 ;  /* 0x0000000400027825 */ /* 0x002fc800078e0202 */
[----:B-----5:R-:W-:Y:S01]  /*0770*/  FFMA R10, R17, R10, R4 ;  /* 0x0000000a110a7223 */ /* 0x020fe20000000004 */
[----:B------:R-:W-:Y:S01]  /*0780*/  FFMA R11, R16, R11, R5 ;  /* 0x0000000b100b7223 */ /* 0x000fe20000000005 */
[----:B------:R-:W-:-:S04]  /*0790*/  IMAD.WIDE R4, R0, 0x4, R12 ;  /* 0x0000000400047825 */ /* 0x000fc800078e020c */
[----:B------:R0:W-:Y:S02]  /*07a0*/  @!P6 STG.E.64 desc[UR4][R2.64], R10 ;  /* 0x0000000a0200e986 */ /* 0x0001e4000c101b04 */
[----:B0-----:R-:W-:Y:S05]  /*07b0*/  @P6 EXIT ;  /* 0x000000000000694d */ /* 0x001fea0003800000 */
[----:B------:R-:W-:Y:S01]  /*07c0*/  STG.E.64 desc[UR4][R4.64], R6 ;  /* 0x0000000604007986 */ /* 0x000fe2000c101b04 */
[----:B------:R-:W-:Y:S05]  /*07d0*/  EXIT ;  /* 0x000000000000794d */ /* 0x000fea0003800000 */
.L_x_0:
[----:B------:R-:W-:-:S00]  /*07e0*/  BRA `(.L_x_0) ;  /* 0xfffffffc00fc7947 */ /* 0x000fc0000383ffff */
[----:B------:R-:W-:-:S00]  /*07f0*/  NOP ;  /* 0x0000000000007918 */ /* 0x000fc00000000000 */
        /* <DEDUP_REMOVED lines=8> */
.L_x_1:


//--------------------- .nv.global.init           --------------------------
	.section	.nv.global.init,"aw",@progbits
.nv.global.init:
	.type		_$_str,@object
	.size		_$_str,(_$_str_$_2 - _$_str)
_$_str:
        /*0000*/ 	.byte	0x5f, 0x5f, 0x43, 0x55, 0x44, 0x41, 0x5f, 0x46, 0x54, 0x5a, 0x00
	.type		_$_str_$_2,@object
	.size		_$_str_$_2,(.L_1 - _$_str_$_2)
_$_str_$_2:
        /*000b*/ 	.byte	0x5f, 0x5f, 0x43, 0x55, 0x44, 0x41, 0x5f, 0x50, 0x52, 0x45, 0x43, 0x5f, 0x53, 0x51, 0x52, 0x54
        /*001b*/ 	.byte	0x00
.L_1:


//--------------------- .nv.constant0.triton_poi_fused__native_batch_norm_legit_no_training_native_batch_norm_backward_1 --------------------------
	.section	.nv.constant0.triton_poi_fused__native_batch_norm_legit_no_training_native_batch_norm_backward_1,"a",@progbits
	.sectionflags	@""
	.align	4
.nv.constant0.triton_poi_fused__native_batch_norm_legit_no_training_native_batch_norm_backward_1:
	.zero		604
